//
// Generated by NVIDIA NVVM Compiler
//
// Compiler Build ID: CL-36424714
// Cuda compilation tools, release 13.0, V13.0.88
// Based on NVVM 20.0.0
//

.version 9.0
.target sm_100
.address_size 64

	// .globl	_Z3mulPA100_iS0_S0_

.visible .entry _Z3mulPA100_iS0_S0_(
	.param .u64 .ptr .align 1 _Z3mulPA100_iS0_S0__param_0,
	.param .u64 .ptr .align 1 _Z3mulPA100_iS0_S0__param_1,
	.param .u64 .ptr .align 1 _Z3mulPA100_iS0_S0__param_2
)
{
	.reg .pred 	%p<5>;
	.reg .b32 	%r<31>;
	.reg .b64 	%rd<21>;

	ld.param.u64 	%rd12, [_Z3mulPA100_iS0_S0__param_0];
	ld.param.u64 	%rd13, [_Z3mulPA100_iS0_S0__param_1];
	ld.param.u64 	%rd14, [_Z3mulPA100_iS0_S0__param_2];
	mov.u32 	%r9, %ctaid.x;
	mov.u32 	%r10, %ctaid.y;
	max.u32 	%r12, %r9, %r10;
	setp.gt.u32 	%p1, %r12, 99;
	@%p1 bra 	$L__BB0_7;
	cvta.to.global.u64 	%rd15, %rd12;
	add.s64 	%rd1, %rd15, 8;
	cvta.to.global.u64 	%rd16, %rd13;
	add.s64 	%rd2, %rd16, 800;
	cvta.to.global.u64 	%rd3, %rd14;
	mov.b32 	%r27, 0;
$L__BB0_2:
	mul.wide.u32 	%rd17, %r27, 400;
	add.s64 	%rd4, %rd3, %rd17;
	add.s64 	%rd5, %rd1, %rd17;
	mov.b32 	%r28, 0;
$L__BB0_3:
	mul.wide.u32 	%rd18, %r28, 4;
	add.s64 	%rd6, %rd4, %rd18;
	mov.b32 	%r29, 0;
	st.global.u32 	[%rd6], %r29;
	add.s64 	%rd19, %rd2, %rd18;
	mov.u64 	%rd20, %rd5;
	mov.u32 	%r30, %r29;
$L__BB0_4:
	ld.global.u32 	%r16, [%rd20+-8];
	ld.global.u32 	%r17, [%rd19+-800];
	mad.lo.s32 	%r18, %r17, %r16, %r29;
	st.global.u32 	[%rd6], %r18;
	ld.global.u32 	%r19, [%rd20+-4];
	ld.global.u32 	%r20, [%rd19+-400];
	mad.lo.s32 	%r21, %r20, %r19, %r18;
	st.global.u32 	[%rd6], %r21;
	ld.global.u32 	%r22, [%rd20];
	ld.global.u32 	%r23, [%rd19];
	mad.lo.s32 	%r24, %r23, %r22, %r21;
	st.global.u32 	[%rd6], %r24;
	ld.global.u32 	%r25, [%rd20+4];
	ld.global.u32 	%r26, [%rd19+400];
	mad.lo.s32 	%r29, %r26, %r25, %r24;
	st.global.u32 	[%rd6], %r29;
	add.s32 	%r30, %r30, 4;
	add.s64 	%rd20, %rd20, 16;
	add.s64 	%rd19, %rd19, 1600;
	setp.ne.s32 	%p2, %r30, 100;
	@%p2 bra 	$L__BB0_4;
	add.s32 	%r28, %r28, 1;
	setp.ne.s32 	%p3, %r28, 100;
	@%p3 bra 	$L__BB0_3;
	add.s32 	%r27, %r27, 1;
	setp.ne.s32 	%p4, %r27, 100;
	@%p4 bra 	$L__BB0_2;
$L__BB0_7:
	ret;

}


// ===== COMPILED SASS (sm_100) =====

	.target	sm_100

	.elftype	@"ET_EXEC"


//--------------------- .note.nv.tkinfo           --------------------------
	.section	.note.nv.tkinfo,"",@"SHT_NOTE"
	.sectionflags	@"SHF_NOTE_NV_TKINFO"
	.tkinfo
        /*0018*/ 	.word	0x00000002
        /*0030*/ 	.string	""
        /*0030*/ 	.string	"ptxas"
        /*0030*/ 	.string	"Cuda compilation tools, release 13.0, V13.0.88"
        /*0030*/ 	.string	"Build cuda_13.0.r13.0/compiler.36424714_0"
        /*0030*/ 	.string	"-arch sm_100 -m 64 "



//--------------------- .note.nv.cuinfo           --------------------------
	.section	.note.nv.cuinfo,"",@"SHT_NOTE"
	.sectionflags	@"SHF_NOTE_NV_CUINFO"
        /*0018*/ 	.short	0x0002
        /*001a*/ 	.short	0x0064
        /*001c*/ 	.short	0x0082
	.zero		2


//--------------------- .nv.info                  --------------------------
	.section	.nv.info,"",@"SHT_CUDA_INFO"
	.align	4


	//----- nvinfo : EIATTR_REGCOUNT
	.align		4
        /*0000*/ 	.byte	0x04, 0x2f
        /*0002*/ 	.short	(.L_1 - .L_0)
	.align		4
.L_0:
        /*0004*/ 	.word	index@(_Z3mulPA100_iS0_S0_)
        /*0008*/ 	.word	0x00000016


	//----- nvinfo : EIATTR_FRAME_SIZE
	.align		4
.L_1:
        /*000c*/ 	.byte	0x04, 0x11
        /*000e*/ 	.short	(.L_3 - .L_2)
	.align		4
.L_2:
        /*0010*/ 	.word	index@(_Z3mulPA100_iS0_S0_)
        /*0014*/ 	.word	0x00000000


	//----- nvinfo : EIATTR_MIN_STACK_SIZE
	.align		4
.L_3:
        /*0018*/ 	.byte	0x04, 0x12
        /*001a*/ 	.short	(.L_5 - .L_4)
	.align		4
.L_4:
        /*001c*/ 	.word	index@(_Z3mulPA100_iS0_S0_)
        /*0020*/ 	.word	0x00000000
.L_5:


//--------------------- .nv.compat                --------------------------
	.section	.nv.compat,"",@"SHT_CUDA_COMPAT_INFO"
	.align	4
        /*0000*/ 	.byte	0x02, 0x09, 0x00, 0x00, 0x02, 0x02, 0x01, 0x00, 0x02, 0x05, 0x05, 0x00, 0x03, 0x07, 0x01, 0x01
        /*0010*/ 	.byte	0x02, 0x03, 0x00, 0x00, 0x02, 0x06, 0x01, 0x00, 0x04, 0x0b, 0x08, 0x00, 0x09, 0x00, 0x00, 0x00
        /*0020*/ 	.byte	0x00, 0x00, 0x00, 0x00


//--------------------- .nv.info._Z3mulPA100_iS0_S0_ --------------------------
	.section	.nv.info._Z3mulPA100_iS0_S0_,"",@"SHT_CUDA_INFO"
	.sectionflags	@""
	.align	4


	//----- nvinfo : EIATTR_CUDA_API_VERSION
	.align		4
        /*0000*/ 	.byte	0x04, 0x37
        /*0002*/ 	.short	(.L_7 - .L_6)
.L_6:
        /*0004*/ 	.word	0x00000082


	//----- nvinfo : EIATTR_KPARAM_INFO
	.align		4
.L_7:
        /*0008*/ 	.byte	0x04, 0x17
        /*000a*/ 	.short	(.L_9 - .L_8)
.L_8:
        /*000c*/ 	.word	0x00000000
        /*0010*/ 	.short	0x0002
        /*0012*/ 	.short	0x0010
        /*0014*/ 	.byte	0x00, 0xf5, 0x21, 0x00


	//----- nvinfo : EIATTR_KPARAM_INFO
	.align		4
.L_9:
        /*0018*/ 	.byte	0x04, 0x17
        /*001a*/ 	.short	(.L_11 - .L_10)
.L_10:
        /*001c*/ 	.word	0x00000000
        /*0020*/ 	.short	0x0001
        /*0022*/ 	.short	0x0008
        /*0024*/ 	.byte	0x00, 0xf5, 0x21, 0x00


	//----- nvinfo : EIATTR_KPARAM_INFO
	.align		4
.L_11:
        /*0028*/ 	.byte	0x04, 0x17
        /*002a*/ 	.short	(.L_13 - .L_12)
.L_12:
        /*002c*/ 	.word	0x00000000
        /*0030*/ 	.short	0x0000
        /*0032*/ 	.short	0x0000
        /*0034*/ 	.byte	0x00, 0xf5, 0x21, 0x00


	//----- nvinfo : EIATTR_SPARSE_MMA_MASK
	.align		4
.L_13:
        /*0038*/ 	.byte	0x03, 0x50
        /*003a*/ 	.short	0x0000


	//----- nvinfo : EIATTR_MAXREG_COUNT
	.align		4
        /*003c*/ 	.byte	0x03, 0x1b
        /*003e*/ 	.short	0x00ff


	//----- nvinfo : EIATTR_MERCURY_ISA_VERSION
	.align		4
        /*0040*/ 	.byte	0x03, 0x5f
        /*0042*/ 	.short	0x0101


	//----- nvinfo : EIATTR_VRC_CTA_INIT_COUNT
	.align		4
        /*0044*/ 	.byte	0x02, 0x4a
	.zero		1
	.zero		1


	//----- nvinfo : EIATTR_EXIT_INSTR_OFFSETS
	.align		4
        /*0048*/ 	.byte	0x04, 0x1c
        /*004a*/ 	.short	(.L_15 - .L_14)


	//   ....[0]....
.L_14:
        /*004c*/ 	.word	0x00000050


	//   ....[1]....
        /*0050*/ 	.word	0x00001ae0


	//----- nvinfo : EIATTR_CBANK_PARAM_SIZE
	.align		4
.L_15:
        /*0054*/ 	.byte	0x03, 0x19
        /*0056*/ 	.short	0x0018


	//----- nvinfo : EIATTR_PARAM_CBANK
	.align		4
        /*0058*/ 	.byte	0x04, 0x0a
        /*005a*/ 	.short	(.L_17 - .L_16)
	.align		4
.L_16:
        /*005c*/ 	.word	index@(.nv.constant0._Z3mulPA100_iS0_S0_)
        /*0060*/ 	.short	0x0380
        /*0062*/ 	.short	0x0018


	//----- nvinfo : EIATTR_SW_WAR
	.align		4
.L_17:
        /*0064*/ 	.byte	0x04, 0x36
        /*0066*/ 	.short	(.L_19 - .L_18)
.L_18:
        /*0068*/ 	.word	0x00000008
.L_19:


//--------------------- .nv.callgraph             --------------------------
	.section	.nv.callgraph,"",@"SHT_CUDA_CALLGRAPH"
	.align	4
	.sectionentsize	8
	.align		4
        /*0000*/ 	.word	0x00000000
	.align		4
        /*0004*/ 	.word	0xffffffff
	.align		4
        /*0008*/ 	.word	0x00000000
	.align		4
        /*000c*/ 	.word	0xfffffffe
	.align		4
        /*0010*/ 	.word	0x00000000
	.align		4
        /*0014*/ 	.word	0xfffffffd
	.align		4
        /*0018*/ 	.word	0x00000000
	.align		4
        /*001c*/ 	.word	0xfffffffc


//--------------------- .text._Z3mulPA100_iS0_S0_ --------------------------
	.section	.text._Z3mulPA100_iS0_S0_,"ax",@progbits
	.align	128
        .global         _Z3mulPA100_iS0_S0_
        .type           _Z3mulPA100_iS0_S0_,@function
        .size           _Z3mulPA100_iS0_S0_,(.L_x_3 - _Z3mulPA100_iS0_S0_)
        .other          _Z3mulPA100_iS0_S0_,@"STO_CUDA_ENTRY STV_DEFAULT"
_Z3mulPA100_iS0_S0_:
.text._Z3mulPA100_iS0_S0_:
[----:B------:R-:W-:Y:S01]  /*0000*/  LDC R1, c[0x0][0x37c] ;  /* 0x0000df00ff017b82 */ /* 0x000fe20000000800 */
[----:B------:R-:W0:Y:S07]  /*0010*/  S2R R0, SR_CTAID.Y ;  /* 0x0000000000007919 */ /* 0x000e2e0000002600 */
[----:B------:R-:W0:Y:S02]  /*0020*/  S2UR UR4, SR_CTAID.X ;  /* 0x00000000000479c3 */ /* 0x000e240000002500 */
[----:B0-----:R-:W-:-:S04]  /*0030*/  VIMNMX.U32 R0, PT, PT, R0, UR4, !PT ;  /* 0x0000000400007c48 */ /* 0x001fc8000ffe0000 */
[----:B------:R-:W-:-:S13]  /*0040*/  ISETP.GT.U32.AND P0, PT, R0, 0x63, PT ;  /* 0x000000630000780c */ /* 0x000fda0003f04070 */
[----:B------:R-:W-:Y:S05]  /*0050*/  @P0 EXIT ;  /* 0x000000000000094d */ /* 0x000fea0003800000 */
[----:B------:R-:W0:Y:S01]  /*0060*/  LDCU.128 UR8, c[0x0][0x380] ;  /* 0x00007000ff0877ac */ /* 0x000e220008000c00 */
[----:B------:R-:W-:Y:S01]  /*0070*/  HFMA2 R0, -RZ, RZ, 0, 0 ;  /* 0x00000000ff007431 */ /* 0x000fe200000001ff */
[----:B------:R-:W1:Y:S01]  /*0080*/  LDCU.64 UR12, c[0x0][0x358] ;  /* 0x00006b00ff0c77ac */ /* 0x000e620008000a00 */
[----:B0-----:R-:W-:Y:S02]  /*0090*/  UIADD3 UR6, UP0, UPT, UR8, 0x8, URZ ;  /* 0x0000000808067890 */ /* 0x001fe4000ff1e0ff */
[----:B------:R-:W-:Y:S02]  /*00a0*/  UIADD3 UR4, UP1, UPT, UR10, 0x320, URZ ;  /* 0x000003200a047890 */ /* 0x000fe4000ff3e0ff */
[----:B------:R-:W-:Y:S02]  /*00b0*/  UIADD3.X UR7, UPT, UPT, URZ, UR9, URZ, UP0, !UPT ;  /* 0x00000009ff077290 */ /* 0x000fe400087fe4ff */
[----:B-1----:R-:W-:-:S12]  /*00c0*/  UIADD3.X UR5, UPT, UPT, URZ, UR11, URZ, UP1, !UPT ;  /* 0x0000000bff057290 */ /* 0x002fd80008ffe4ff */
.L_x_1:
[----:B0-----:R-:W0:Y:S01]  /*00d0*/  LDC.64 R2, c[0x0][0x390] ;  /* 0x0000e400ff027b82 */ /* 0x001e220000000a00 */
[----:B------:R-:W-:Y:S02]  /*00e0*/  MOV R4, UR6 ;  /* 0x0000000600047c02 */ /* 0x000fe40008000f00 */
[----:B------:R-:W-:Y:S02]  /*00f0*/  MOV R5, UR7 ;  /* 0x0000000700057c02 */ /* 0x000fe40008000f00 */
[----:B------:R-:W-:Y:S01]  /*0100*/  MOV R11, RZ ;  /* 0x000000ff000b7202 */ /* 0x000fe20000000f00 */
[----:B------:R-:W-:-:S04]  /*0110*/  IMAD.WIDE.U32 R4, R0, 0x190, R4 ;  /* 0x0000019000047825 */ /* 0x000fc800078e0004 */
[C---:B0-----:R-:W-:Y:S01]  /*0120*/  IMAD.WIDE.U32 R2, R0.reuse, 0x190, R2 ;  /* 0x0000019000027825 */ /* 0x041fe200078e0002 */
[----:B------:R-:W-:-:S04]  /*0130*/  IADD3 R0, PT, PT, R0, 0x1, RZ ;  /* 0x0000000100007810 */ /* 0x000fc80007ffe0ff */
[----:B------:R-:W-:-:S13]  /*0140*/  ISETP.NE.AND P1, PT, R0, 0x64, PT ;  /* 0x000000640000780c */ /* 0x000fda0003f25270 */
.L_x_0:
[----:B------:R-:W-:Y:S01]  /*0150*/  MOV R8, UR4 ;  /* 0x0000000400087c02 */ /* 0x000fe20008000f00 */
[----:B0-----:R-:W-:Y:S01]  /*0160*/  IMAD.WIDE.U32 R6, R11, 0x4, R2 ;  /* 0x000000040b067825 */ /* 0x001fe200078e0002 */
[----:B------:R-:W-:-:S04]  /*0170*/  MOV R9, UR5 ;  /* 0x0000000500097c02 */ /* 0x000fc80008000f00 */
[----:B------:R-:W-:Y:S01]  /*0180*/  STG.E desc[UR12][R6.64], RZ ;  /* 0x000000ff06007986 */ /* 0x000fe2000c10190c */
[----:B------:R-:W-:-:S03]  /*0190*/  IMAD.WIDE.U32 R8, R11, 0x4, R8 ;  /* 0x000000040b087825 */ /* 0x000fc600078e0008 */
[----:B------:R-:W2:Y:S04]  /*01a0*/  LDG.E R10, desc[UR12][R4.64+-0x8] ;  /* 0xfffff80c040a7981 */ /* 0x000ea8000c1e1900 */
[----:B------:R-:W2:Y:S02]  /*01b0*/  LDG.E R13, desc[UR12][R8.64+-0x320] ;  /* 0xfffce00c080d7981 */ /* 0x000ea4000c1e1900 */
[----:B--2---:R-:W-:-:S05]  /*01c0*/  IMAD R13, R10, R13, RZ ;  /* 0x0000000d0a0d7224 */ /* 0x004fca00078e02ff */
[----:B------:R0:W-:Y:S04]  /*01d0*/  STG.E desc[UR12][R6.64], R13 ;  /* 0x0000000d06007986 */ /* 0x0001e8000c10190c */
[----:B------:R-:W2:Y:S04]  /*01e0*/  LDG.E R10, desc[UR12][R4.64+-0x4] ;  /* 0xfffffc0c040a7981 */ /* 0x000ea8000c1e1900 */
[----:B------:R-:W2:Y:S02]  /*01f0*/  LDG.E R12, desc[UR12][R8.64+-0x190] ;  /* 0xfffe700c080c7981 */ /* 0x000ea4000c1e1900 */
[----:B--2---:R-:W-:-:S05]  /*0200*/  IMAD R15, R10, R12, R13 ;  /* 0x0000000c0a0f7224 */ /* 0x004fca00078e020d */
[----:B------:R1:W-:Y:S04]  /*0210*/  STG.E desc[UR12][R6.64], R15 ;  /* 0x0000000f06007986 */ /* 0x0003e8000c10190c */
[----:B------:R-:W2:Y:S04]  /*0220*/  LDG.E R10, desc[UR12][R4.64] ;  /* 0x0000000c040a7981 */ /* 0x000ea8000c1e1900 */
[----:B------:R-:W2:Y:S02]  /*0230*/  LDG.E R12, desc[UR12][R8.64] ;  /* 0x0000000c080c7981 */ /* 0x000ea4000c1e1900 */
[----:B--2---:R-:W-:-:S05]  /*0240*/  IMAD R17, R10, R12, R15 ;  /* 0x0000000c0a117224 */ /* 0x004fca00078e020f */
[----:B------:R2:W-:Y:S04]  /*0250*/  STG.E desc[UR12][R6.64], R17 ;  /* 0x0000001106007986 */ /* 0x0005e8000c10190c */
[----:B------:R-:W0:Y:S04]  /*0260*/  LDG.E R10, desc[UR12][R4.64+0x4] ;  /* 0x0000040c040a7981 */ /* 0x000e28000c1e1900 */
[----:B------:R-:W0:Y:S02]  /*0270*/  LDG.E R12, desc[UR12][R8.64+0x190] ;  /* 0x0001900c080c7981 */ /* 0x000e24000c1e1900 */
[----:B0-----:R-:W-:-:S05]  /*0280*/  IMAD R13, R10, R12, R17 ;  /* 0x0000000c0a0d7224 */ /* 0x001fca00078e0211 */
[----:B------:R0:W-:Y:S04]  /*0290*/  STG.E desc[UR12][R6.64], R13 ;  /* 0x0000000d06007986 */ /* 0x0001e8000c10190c */
[----:B------:R-:W1:Y:S04]  /*02a0*/  LDG.E R10, desc[UR12][R4.64+0x8] ;  /* 0x0000080c040a7981 */ /* 0x000e68000c1e1900 */
[----:B------:R-:W1:Y:S02]  /*02b0*/  LDG.E R12, desc[UR12][R8.64+0x320] ;  /* 0x0003200c080c7981 */ /* 0x000e64000c1e1900 */
[----:B-1----:R-:W-:-:S05]  /*02c0*/  IMAD R15, R10, R12, R13 ;  /* 0x0000000c0a0f7224 */ /* 0x002fca00078e020d */
        /* <DEDUP_REMOVED lines=344> */
[----:B------:R-:W-:Y:S04]  /*1850*/  STG.E desc[UR12][R6.64], R13 ;  /* 0x0000000d06007986 */ /* 0x000fe8000c10190c */
        /* <DEDUP_REMOVED lines=11> */
[----:B------:R-:W-:Y:S04]  /*1910*/  STG.E desc[UR12][R6.64], R19 ;  /* 0x0000001306007986 */ /* 0x000fe8000c10190c */
        /* <DEDUP_REMOVED lines=17> */
[----:B------:R-:W1:Y:S01]  /*1a30*/  LDG.E R12, desc[UR12][R8.64+0x9600] ;  /* 0x0096000c080c7981 */ /* 0x000e62000c1e1900 */
[----:B------:R-:W-:Y:S01]  /*1a40*/  IADD3 R11, PT, PT, R11, 0x1, RZ ;  /* 0x000000010b0b7810 */ /* 0x000fe20007ffe0ff */
[----:B-1----:R-:W-:-:S05]  /*1a50*/  IMAD R17, R10, R12, R15 ;  /* 0x0000000c0a117224 */ /* 0x002fca00078e020f */
[----:B------:R0:W-:Y:S04]  /*1a60*/  STG.E desc[UR12][R6.64], R17 ;  /* 0x0000001106007986 */ /* 0x0001e8000c10190c */
[----:B------:R-:W2:Y:S04]  /*1a70*/  LDG.E R12, desc[UR12][R8.64+0x9790] ;  /* 0x0097900c080c7981 */ /* 0x000ea8000c1e1900 */
[----:B------:R-:W2:Y:S01]  /*1a80*/  LDG.E R10, desc[UR12][R4.64+0x184] ;  /* 0x0001840c040a7981 */ /* 0x000ea2000c1e1900 */
[----:B------:R-:W-:Y:S01]  /*1a90*/  ISETP.NE.AND P0, PT, R11, 0x64, PT ;  /* 0x000000640b00780c */ /* 0x000fe20003f05270 */
[----:B--2---:R-:W-:-:S05]  /*1aa0*/  IMAD R13, R10, R12, R17 ;  /* 0x0000000c0a0d7224 */ /* 0x004fca00078e0211 */
[----:B------:R0:W-:Y:S07]  /*1ab0*/  STG.E desc[UR12][R6.64], R13 ;  /* 0x0000000d06007986 */ /* 0x0001ee000c10190c */
[----:B------:R-:W-:Y:S05]  /*1ac0*/  @P0 BRA `(.L_x_0) ;  /* 0xffffffe400a00947 */ /* 0x000fea000383ffff */
[----:B------:R-:W-:Y:S05]  /*1ad0*/  @P1 BRA `(.L_x_1) ;  /* 0xffffffe4007c1947 */ /* 0x000fea000383ffff */
[----:B------:R-:W-:Y:S05]  /*1ae0*/  EXIT ;  /* 0x000000000000794d */ /* 0x000fea0003800000 */
.L_x_2:
[----:B------:R-:W-:-:S00]  /*1af0*/  BRA `(.L_x_2) ;  /* 0xfffffffc00fc7947 */ /* 0x000fc0000383ffff */
[----:B------:R-:W-:-:S00]  /*1b00*/  NOP ;  /* 0x0000000000007918 */ /* 0x000fc00000000000 */
[----:B------:R-:W-:-:S00]  /*1b10*/  NOP ;  /* 0x0000000000007918 */ /* 0x000fc00000000000 */
[----:B------:R-:W-:-:S00]  /*1b20*/  NOP ;  /* 0x0000000000007918 */ /* 0x000fc00000000000 */
[----:B------:R-:W-:-:S00]  /*1b30*/  NOP ;  /* 0x0000000000007918 */ /* 0x000fc00000000000 */
[----:B------:R-:W-:-:S00]  /*1b40*/  NOP ;  /* 0x0000000000007918 */ /* 0x000fc00000000000 */
[----:B------:R-:W-:-:S00]  /*1b50*/  NOP ;  /* 0x0000000000007918 */ /* 0x000fc00000000000 */
[----:B------:R-:W-:-:S00]  /*1b60*/  NOP ;  /* 0x0000000000007918 */ /* 0x000fc00000000000 */
[----:B------:R-:W-:-:S00]  /*1b70*/  NOP ;  /* 0x0000000000007918 */ /* 0x000fc00000000000 */
.L_x_3:


//--------------------- .nv.shared.reserved.0     --------------------------
	.section	.nv.shared.reserved.0,"aw",@nobits
	.weak		__nv_reservedSMEM_offset_0_alias
	.size		__nv_reservedSMEM_offset_0_alias, 0, 64
	.other		__nv_reservedSMEM_offset_0_alias,@"STO_CUDA_RESERVED_SHARED STV_DEFAULT"
__nv_reservedSMEM_offset_0_alias:
	.zero		0
	.zero		64


//--------------------- .nv.constant0._Z3mulPA100_iS0_S0_ --------------------------
	.section	.nv.constant0._Z3mulPA100_iS0_S0_,"a",@progbits
	.sectionflags	@""
	.align	4
.nv.constant0._Z3mulPA100_iS0_S0_:
	.zero		920


//--------------------- SYMBOLS --------------------------

	.type		.nv.reservedSmem.offset0,@object
	.size		.nv.reservedSmem.offset0,0x4
